//
// Generated by NVIDIA NVVM Compiler
//
// Compiler Build ID: CL-36424714
// Cuda compilation tools, release 13.0, V13.0.88
// Based on NVVM 20.0.0
//

.version 9.0
.target sm_100
.address_size 64

	// .globl	_Z3addPiS_S_S_S_S_

.visible .entry _Z3addPiS_S_S_S_S_(
	.param .u64 .ptr .align 1 _Z3addPiS_S_S_S_S__param_0,
	.param .u64 .ptr .align 1 _Z3addPiS_S_S_S_S__param_1,
	.param .u64 .ptr .align 1 _Z3addPiS_S_S_S_S__param_2,
	.param .u64 .ptr .align 1 _Z3addPiS_S_S_S_S__param_3,
	.param .u64 .ptr .align 1 _Z3addPiS_S_S_S_S__param_4,
	.param .u64 .ptr .align 1 _Z3addPiS_S_S_S_S__param_5
)
{
	.reg .b32 	%r<13>;
	.reg .b64 	%rd<13>;

	ld.param.u64 	%rd1, [_Z3addPiS_S_S_S_S__param_0];
	ld.param.u64 	%rd2, [_Z3addPiS_S_S_S_S__param_1];
	ld.param.u64 	%rd3, [_Z3addPiS_S_S_S_S__param_2];
	ld.param.u64 	%rd4, [_Z3addPiS_S_S_S_S__param_3];
	ld.param.u64 	%rd5, [_Z3addPiS_S_S_S_S__param_4];
	ld.param.u64 	%rd6, [_Z3addPiS_S_S_S_S__param_5];
	cvta.to.global.u64 	%rd7, %rd6;
	cvta.to.global.u64 	%rd8, %rd5;
	cvta.to.global.u64 	%rd9, %rd4;
	cvta.to.global.u64 	%rd10, %rd3;
	cvta.to.global.u64 	%rd11, %rd2;
	cvta.to.global.u64 	%rd12, %rd1;
	ld.global.u32 	%r1, [%rd12];
	ld.global.u32 	%r2, [%rd11];
	add.s32 	%r3, %r2, %r1;
	st.global.u32 	[%rd10], %r3;
	ld.global.u32 	%r4, [%rd12];
	ld.global.u32 	%r5, [%rd11];
	sub.s32 	%r6, %r4, %r5;
	st.global.u32 	[%rd9], %r6;
	ld.global.u32 	%r7, [%rd12];
	ld.global.u32 	%r8, [%rd11];
	mul.lo.s32 	%r9, %r8, %r7;
	st.global.u32 	[%rd8], %r9;
	ld.global.u32 	%r10, [%rd12];
	ld.global.u32 	%r11, [%rd11];
	div.s32 	%r12, %r10, %r11;
	st.global.u32 	[%rd7], %r12;
	ret;

}


// ===== COMPILED SASS (sm_100) =====

	.target	sm_100

	.elftype	@"ET_EXEC"


//--------------------- .note.nv.tkinfo           --------------------------
	.section	.note.nv.tkinfo,"",@"SHT_NOTE"
	.sectionflags	@"SHF_NOTE_NV_TKINFO"
	.tkinfo
        /*0018*/ 	.word	0x00000002
        /*0030*/ 	.string	""
        /*0030*/ 	.string	"ptxas"
        /*0030*/ 	.string	"Cuda compilation tools, release 13.0, V13.0.88"
        /*0030*/ 	.string	"Build cuda_13.0.r13.0/compiler.36424714_0"
        /*0030*/ 	.string	"-arch sm_100 -m 64 "



//--------------------- .note.nv.cuinfo           --------------------------
	.section	.note.nv.cuinfo,"",@"SHT_NOTE"
	.sectionflags	@"SHF_NOTE_NV_CUINFO"
        /*0018*/ 	.short	0x0002
        /*001a*/ 	.short	0x0064
        /*001c*/ 	.short	0x0082
	.zero		2


//--------------------- .nv.info                  --------------------------
	.section	.nv.info,"",@"SHT_CUDA_INFO"
	.align	4


	//----- nvinfo : EIATTR_REGCOUNT
	.align		4
        /*0000*/ 	.byte	0x04, 0x2f
        /*0002*/ 	.short	(.L_1 - .L_0)
	.align		4
.L_0:
        /*0004*/ 	.word	index@(_Z3addPiS_S_S_S_S_)
        /*0008*/ 	.word	0x00000016


	//----- nvinfo : EIATTR_FRAME_SIZE
	.align		4
.L_1:
        /*000c*/ 	.byte	0x04, 0x11
        /*000e*/ 	.short	(.L_3 - .L_2)
	.align		4
.L_2:
        /*0010*/ 	.word	index@(_Z3addPiS_S_S_S_S_)
        /*0014*/ 	.word	0x00000000


	//----- nvinfo : EIATTR_MIN_STACK_SIZE
	.align		4
.L_3:
        /*0018*/ 	.byte	0x04, 0x12
        /*001a*/ 	.short	(.L_5 - .L_4)
	.align		4
.L_4:
        /*001c*/ 	.word	index@(_Z3addPiS_S_S_S_S_)
        /*0020*/ 	.word	0x00000000
.L_5:


//--------------------- .nv.compat                --------------------------
	.section	.nv.compat,"",@"SHT_CUDA_COMPAT_INFO"
	.align	4
        /*0000*/ 	.byte	0x02, 0x09, 0x00, 0x00, 0x02, 0x02, 0x01, 0x00, 0x02, 0x05, 0x05, 0x00, 0x03, 0x07, 0x01, 0x01
        /*0010*/ 	.byte	0x02, 0x03, 0x00, 0x00, 0x02, 0x06, 0x01, 0x00, 0x04, 0x0b, 0x08, 0x00, 0x09, 0x00, 0x00, 0x00
        /*0020*/ 	.byte	0x00, 0x00, 0x00, 0x00


//--------------------- .nv.info._Z3addPiS_S_S_S_S_ --------------------------
	.section	.nv.info._Z3addPiS_S_S_S_S_,"",@"SHT_CUDA_INFO"
	.sectionflags	@""
	.align	4


	//----- nvinfo : EIATTR_CUDA_API_VERSION
	.align		4
        /*0000*/ 	.byte	0x04, 0x37
        /*0002*/ 	.short	(.L_7 - .L_6)
.L_6:
        /*0004*/ 	.word	0x00000082


	//----- nvinfo : EIATTR_KPARAM_INFO
	.align		4
.L_7:
        /*0008*/ 	.byte	0x04, 0x17
        /*000a*/ 	.short	(.L_9 - .L_8)
.L_8:
        /*000c*/ 	.word	0x00000000
        /*0010*/ 	.short	0x0005
        /*0012*/ 	.short	0x0028
        /*0014*/ 	.byte	0x00, 0xf5, 0x21, 0x00


	//----- nvinfo : EIATTR_KPARAM_INFO
	.align		4
.L_9:
        /*0018*/ 	.byte	0x04, 0x17
        /*001a*/ 	.short	(.L_11 - .L_10)
.L_10:
        /*001c*/ 	.word	0x00000000
        /*0020*/ 	.short	0x0004
        /*0022*/ 	.short	0x0020
        /*0024*/ 	.byte	0x00, 0xf5, 0x21, 0x00


	//----- nvinfo : EIATTR_KPARAM_INFO
	.align		4
.L_11:
        /*0028*/ 	.byte	0x04, 0x17
        /*002a*/ 	.short	(.L_13 - .L_12)
.L_12:
        /*002c*/ 	.word	0x00000000
        /*0030*/ 	.short	0x0003
        /*0032*/ 	.short	0x0018
        /*0034*/ 	.byte	0x00, 0xf5, 0x21, 0x00


	//----- nvinfo : EIATTR_KPARAM_INFO
	.align		4
.L_13:
        /*0038*/ 	.byte	0x04, 0x17
        /*003a*/ 	.short	(.L_15 - .L_14)
.L_14:
        /*003c*/ 	.word	0x00000000
        /*0040*/ 	.short	0x0002
        /*0042*/ 	.short	0x0010
        /*0044*/ 	.byte	0x00, 0xf5, 0x21, 0x00


	//----- nvinfo : EIATTR_KPARAM_INFO
	.align		4
.L_15:
        /*0048*/ 	.byte	0x04, 0x17
        /*004a*/ 	.short	(.L_17 - .L_16)
.L_16:
        /*004c*/ 	.word	0x00000000
        /*0050*/ 	.short	0x0001
        /*0052*/ 	.short	0x0008
        /*0054*/ 	.byte	0x00, 0xf5, 0x21, 0x00


	//----- nvinfo : EIATTR_KPARAM_INFO
	.align		4
.L_17:
        /*0058*/ 	.byte	0x04, 0x17
        /*005a*/ 	.short	(.L_19 - .L_18)
.L_18:
        /*005c*/ 	.word	0x00000000
        /*0060*/ 	.short	0x0000
        /*0062*/ 	.short	0x0000
        /*0064*/ 	.byte	0x00, 0xf5, 0x21, 0x00


	//----- nvinfo : EIATTR_SPARSE_MMA_MASK
	.align		4
.L_19:
        /*0068*/ 	.byte	0x03, 0x50
        /*006a*/ 	.short	0x0000


	//----- nvinfo : EIATTR_MAXREG_COUNT
	.align		4
        /*006c*/ 	.byte	0x03, 0x1b
        /*006e*/ 	.short	0x00ff


	//----- nvinfo : EIATTR_MERCURY_ISA_VERSION
	.align		4
        /*0070*/ 	.byte	0x03, 0x5f
        /*0072*/ 	.short	0x0101


	//----- nvinfo : EIATTR_VRC_CTA_INIT_COUNT
	.align		4
        /*0074*/ 	.byte	0x02, 0x4a
	.zero		1
	.zero		1


	//----- nvinfo : EIATTR_EXIT_INSTR_OFFSETS
	.align		4
        /*0078*/ 	.byte	0x04, 0x1c
        /*007a*/ 	.short	(.L_21 - .L_20)


	//   ....[0]....
.L_20:
        /*007c*/ 	.word	0x000002f0


	//----- nvinfo : EIATTR_CBANK_PARAM_SIZE
	.align		4
.L_21:
        /*0080*/ 	.byte	0x03, 0x19
        /*0082*/ 	.short	0x0030


	//----- nvinfo : EIATTR_PARAM_CBANK
	.align		4
        /*0084*/ 	.byte	0x04, 0x0a
        /*0086*/ 	.short	(.L_23 - .L_22)
	.align		4
.L_22:
        /*0088*/ 	.word	index@(.nv.constant0._Z3addPiS_S_S_S_S_)
        /*008c*/ 	.short	0x0380
        /*008e*/ 	.short	0x0030


	//----- nvinfo : EIATTR_SW_WAR
	.align		4
.L_23:
        /*0090*/ 	.byte	0x04, 0x36
        /*0092*/ 	.short	(.L_25 - .L_24)
.L_24:
        /*0094*/ 	.word	0x00000008
.L_25:


//--------------------- .nv.callgraph             --------------------------
	.section	.nv.callgraph,"",@"SHT_CUDA_CALLGRAPH"
	.align	4
	.sectionentsize	8
	.align		4
        /*0000*/ 	.word	0x00000000
	.align		4
        /*0004*/ 	.word	0xffffffff
	.align		4
        /*0008*/ 	.word	0x00000000
	.align		4
        /*000c*/ 	.word	0xfffffffe
	.align		4
        /*0010*/ 	.word	0x00000000
	.align		4
        /*0014*/ 	.word	0xfffffffd
	.align		4
        /*0018*/ 	.word	0x00000000
	.align		4
        /*001c*/ 	.word	0xfffffffc


//--------------------- .text._Z3addPiS_S_S_S_S_  --------------------------
	.section	.text._Z3addPiS_S_S_S_S_,"ax",@progbits
	.align	128
        .global         _Z3addPiS_S_S_S_S_
        .type           _Z3addPiS_S_S_S_S_,@function
        .size           _Z3addPiS_S_S_S_S_,(.L_x_1 - _Z3addPiS_S_S_S_S_)
        .other          _Z3addPiS_S_S_S_S_,@"STO_CUDA_ENTRY STV_DEFAULT"
_Z3addPiS_S_S_S_S_:
.text._Z3addPiS_S_S_S_S_:
[----:B------:R-:W-:Y:S08]  /*0000*/  LDC R1, c[0x0][0x37c] ;  /* 0x0000df00ff017b82 */ /* 0x000ff00000000800 */
[----:B------:R-:W0:Y:S01]  /*0010*/  LDC.64 R2, c[0x0][0x380] ;  /* 0x0000e000ff027b82 */ /* 0x000e220000000a00 */
[----:B------:R-:W0:Y:S07]  /*0020*/  LDCU.64 UR4, c[0x0][0x358] ;  /* 0x00006b00ff0477ac */ /* 0x000e2e0008000a00 */
[----:B------:R-:W1:Y:S01]  /*0030*/  LDC.64 R4, c[0x0][0x388] ;  /* 0x0000e200ff047b82 */ /* 0x000e620000000a00 */
[----:B0-----:R-:W2:Y:S04]  /*0040*/  LDG.E R0, desc[UR4][R2.64] ;  /* 0x0000000402007981 */ /* 0x001ea8000c1e1900 */
[----:B-1----:R-:W2:Y:S03]  /*0050*/  LDG.E R9, desc[UR4][R4.64] ;  /* 0x0000000404097981 */ /* 0x002ea6000c1e1900 */
[----:B------:R-:W0:Y:S01]  /*0060*/  LDC.64 R6, c[0x0][0x390] ;  /* 0x0000e400ff067b82 */ /* 0x000e220000000a00 */
[----:B--2---:R-:W-:-:S05]  /*0070*/  IMAD.IADD R13, R0, 0x1, R9 ;  /* 0x00000001000d7824 */ /* 0x004fca00078e0209 */
[----:B0-----:R0:W-:Y:S04]  /*0080*/  STG.E desc[UR4][R6.64], R13 ;  /* 0x0000000d06007986 */ /* 0x0011e8000c101904 */
[----:B------:R-:W2:Y:S04]  /*0090*/  LDG.E R0, desc[UR4][R2.64] ;  /* 0x0000000402007981 */ /* 0x000ea8000c1e1900 */
[----:B------:R-:W2:Y:S01]  /*00a0*/  LDG.E R11, desc[UR4][R4.64] ;  /* 0x00000004040b7981 */ /* 0x000ea2000c1e1900 */
[----:B------:R-:W1:Y:S01]  /*00b0*/  LDC.64 R8, c[0x0][0x398] ;  /* 0x0000e600ff087b82 */ /* 0x000e620000000a00 */
[----:B--2---:R-:W-:-:S05]  /*00c0*/  IMAD.IADD R15, R0, 0x1, -R11 ;  /* 0x00000001000f7824 */ /* 0x004fca00078e0a0b */
[----:B-1----:R1:W-:Y:S04]  /*00d0*/  STG.E desc[UR4][R8.64], R15 ;  /* 0x0000000f08007986 */ /* 0x0023e8000c101904 */
[----:B------:R-:W2:Y:S04]  /*00e0*/  LDG.E R0, desc[UR4][R2.64] ;  /* 0x0000000402007981 */ /* 0x000ea8000c1e1900 */
[----:B------:R-:W2:Y:S01]  /*00f0*/  LDG.E R17, desc[UR4][R4.64] ;  /* 0x0000000404117981 */ /* 0x000ea2000c1e1900 */
[----:B------:R-:W3:Y:S01]  /*0100*/  LDC.64 R10, c[0x0][0x3a0] ;  /* 0x0000e800ff0a7b82 */ /* 0x000ee20000000a00 */
[----:B--2---:R-:W-:-:S05]  /*0110*/  IMAD R17, R0, R17, RZ ;  /* 0x0000001100117224 */ /* 0x004fca00078e02ff */
[----:B---3--:R-:W-:Y:S04]  /*0120*/  STG.E desc[UR4][R10.64], R17 ;  /* 0x000000110a007986 */ /* 0x008fe8000c101904 */
[----:B0-----:R-:W2:Y:S04]  /*0130*/  LDG.E R13, desc[UR4][R4.64] ;  /* 0x00000004040d7981 */ /* 0x001ea8000c1e1900 */
[----:B------:R0:W3:Y:S01]  /*0140*/  LDG.E R0, desc[UR4][R2.64] ;  /* 0x0000000402007981 */ /* 0x0000e2000c1e1900 */
[-C--:B--2---:R-:W-:Y:S02]  /*0150*/  IABS R19, R13.reuse ;  /* 0x0000000d00137213 */ /* 0x084fe40000000000 */
[----:B0-----:R-:W-:-:S02]  /*0160*/  IABS R3, R13 ;  /* 0x0000000d00037213 */ /* 0x001fc40000000000 */
[----:B------:R-:W0:Y:S01]  /*0170*/  I2F.RP R12, R19 ;  /* 0x00000013000c7306 */ /* 0x000e220000209400 */
[----:B---3--:R-:W-:Y:S02]  /*0180*/  IABS R2, R0 ;  /* 0x0000000000027213 */ /* 0x008fe40000000000 */
[----:B------:R-:W-:Y:S02]  /*0190*/  IADD3 R3, PT, PT, RZ, -R3, RZ ;  /* 0x80000003ff037210 */ /* 0x000fe40007ffe0ff */
[----:B------:R-:W-:-:S04]  /*01a0*/  LOP3.LUT R0, R0, R13, RZ, 0x3c, !PT ;  /* 0x0000000d00007212 */ /* 0x000fc800078e3cff */
[----:B------:R-:W-:Y:S01]  /*01b0*/  ISETP.GE.AND P1, PT, R0, RZ, PT ;  /* 0x000000ff0000720c */ /* 0x000fe20003f26270 */
[----:B0-----:R-:W0:Y:S02]  /*01c0*/  MUFU.RCP R12, R12 ;  /* 0x0000000c000c7308 */ /* 0x001e240000001000 */
[----:B0-----:R-:W-:-:S06]  /*01d0*/  IADD3 R6, PT, PT, R12, 0xffffffe, RZ ;  /* 0x0ffffffe0c067810 */ /* 0x001fcc0007ffe0ff */
[----:B------:R0:W1:Y:S02]  /*01e0*/  F2I.FTZ.U32.TRUNC.NTZ R7, R6 ;  /* 0x0000000600077305 */ /* 0x000064000021f000 */
[----:B0-----:R-:W-:Y:S02]  /*01f0*/  IMAD.MOV.U32 R6, RZ, RZ, RZ ;  /* 0x000000ffff067224 */ /* 0x001fe400078e00ff */
[----:B-1----:R-:W-:-:S04]  /*0200*/  IMAD.MOV R8, RZ, RZ, -R7 ;  /* 0x000000ffff087224 */ /* 0x002fc800078e0a07 */
[----:B------:R-:W-:-:S04]  /*0210*/  IMAD R5, R8, R19, RZ ;  /* 0x0000001308057224 */ /* 0x000fc800078e02ff */
[----:B------:R-:W-:-:S06]  /*0220*/  IMAD.HI.U32 R7, R7, R5, R6 ;  /* 0x0000000507077227 */ /* 0x000fcc00078e0006 */
[----:B------:R-:W-:-:S04]  /*0230*/  IMAD.HI.U32 R7, R7, R2, RZ ;  /* 0x0000000207077227 */ /* 0x000fc800078e00ff */
[----:B------:R-:W-:-:S05]  /*0240*/  IMAD R2, R7, R3, R2 ;  /* 0x0000000307027224 */ /* 0x000fca00078e0202 */
[----:B------:R-:W-:-:S13]  /*0250*/  ISETP.GT.U32.AND P2, PT, R19, R2, PT ;  /* 0x000000021300720c */ /* 0x000fda0003f44070 */
[----:B------:R-:W-:Y:S01]  /*0260*/  @!P2 IMAD.IADD R2, R2, 0x1, -R19 ;  /* 0x000000010202a824 */ /* 0x000fe200078e0a13 */
[----:B------:R-:W-:Y:S02]  /*0270*/  @!P2 IADD3 R7, PT, PT, R7, 0x1, RZ ;  /* 0x000000010707a810 */ /* 0x000fe40007ffe0ff */
[----:B------:R-:W-:Y:S02]  /*0280*/  ISETP.NE.AND P2, PT, R13, RZ, PT ;  /* 0x000000ff0d00720c */ /* 0x000fe40003f45270 */
[----:B------:R-:W-:Y:S02]  /*0290*/  ISETP.GE.U32.AND P0, PT, R2, R19, PT ;  /* 0x000000130200720c */ /* 0x000fe40003f06070 */
[----:B------:R-:W0:Y:S11]  /*02a0*/  LDC.64 R2, c[0x0][0x3a8] ;  /* 0x0000ea00ff027b82 */ /* 0x000e360000000a00 */
[----:B------:R-:W-:-:S05]  /*02b0*/  @P0 VIADD R7, R7, 0x1 ;  /* 0x0000000107070836 */ /* 0x000fca0000000000 */
[----:B------:R-:W-:Y:S02]  /*02c0*/  @!P1 IADD3 R7, PT, PT, -R7, RZ, RZ ;  /* 0x000000ff07079210 */ /* 0x000fe40007ffe1ff */
[----:B------:R-:W-:-:S05]  /*02d0*/  @!P2 LOP3.LUT R7, RZ, R13, RZ, 0x33, !PT ;  /* 0x0000000dff07a212 */ /* 0x000fca00078e33ff */
[----:B0-----:R-:W-:Y:S01]  /*02e0*/  STG.E desc[UR4][R2.64], R7 ;  /* 0x0000000702007986 */ /* 0x001fe2000c101904 */
[----:B------:R-:W-:Y:S05]  /*02f0*/  EXIT ;  /* 0x000000000000794d */ /* 0x000fea0003800000 */
.L_x_0:
[----:B------:R-:W-:-:S00]  /*0300*/  BRA `(.L_x_0) ;  /* 0xfffffffc00fc7947 */ /* 0x000fc0000383ffff */
[----:B------:R-:W-:-:S00]  /*0310*/  NOP ;  /* 0x0000000000007918 */ /* 0x000fc00000000000 */
        /* <DEDUP_REMOVED lines=14> */
.L_x_1:


//--------------------- .nv.shared.reserved.0     --------------------------
	.section	.nv.shared.reserved.0,"aw",@nobits
	.weak		__nv_reservedSMEM_offset_0_alias
	.size		__nv_reservedSMEM_offset_0_alias, 0, 64
	.other		__nv_reservedSMEM_offset_0_alias,@"STO_CUDA_RESERVED_SHARED STV_DEFAULT"
__nv_reservedSMEM_offset_0_alias:
	.zero		0
	.zero		64


//--------------------- .nv.constant0._Z3addPiS_S_S_S_S_ --------------------------
	.section	.nv.constant0._Z3addPiS_S_S_S_S_,"a",@progbits
	.sectionflags	@""
	.align	4
.nv.constant0._Z3addPiS_S_S_S_S_:
	.zero		944


//--------------------- SYMBOLS --------------------------

	.type		.nv.reservedSmem.offset0,@object
	.size		.nv.reservedSmem.offset0,0x4
